	.headerflags	@"EF_CUDA_TEXMODE_UNIFIED EF_CUDA_64BIT_ADDRESS EF_CUDA_SM89 EF_CUDA_VIRTUAL_SM(EF_CUDA_SM89)"
	.elftype	@"ET_EXEC"


//--------------------- .nv.info                  --------------------------
	.section	.nv.info,"",@"SHT_CUDA_INFO"
	.align	4


	//----- nvinfo : EIATTR_REGCOUNT
	.align		4
        /*0000*/ 	.byte	0x04, 0x2f
        /*0002*/ 	.short	(.L_1 - .L_0)
	.align		4
.L_0:
        /*0004*/ 	.word	index@(triton__0d1d2d3d4d5d67de)
        /*0008*/ 	.word	0x0000001c


	//----- nvinfo : EIATTR_MAX_STACK_SIZE
	.align		4
.L_1:
        /*000c*/ 	.byte	0x04, 0x23
        /*000e*/ 	.short	(.L_3 - .L_2)
	.align		4
.L_2:
        /*0010*/ 	.word	index@(triton__0d1d2d3d4d5d67de)
        /*0014*/ 	.word	0x00000000


	//----- nvinfo : EIATTR_MIN_STACK_SIZE
	.align		4
.L_3:
        /*0018*/ 	.byte	0x04, 0x12
        /*001a*/ 	.short	(.L_5 - .L_4)
	.align		4
.L_4:
        /*001c*/ 	.word	index@(triton__0d1d2d3d4d5d67de)
        /*0020*/ 	.word	0x00000000


	//----- nvinfo : EIATTR_FRAME_SIZE
	.align		4
.L_5:
        /*0024*/ 	.byte	0x04, 0x11
        /*0026*/ 	.short	(.L_7 - .L_6)
	.align		4
.L_6:
        /*0028*/ 	.word	index@(triton__0d1d2d3d4d5d67de)
        /*002c*/ 	.word	0x00000000
.L_7:


//--------------------- .nv.info.triton__0d1d2d3d4d5d67de --------------------------
	.section	.nv.info.triton__0d1d2d3d4d5d67de,"",@"SHT_CUDA_INFO"
	.align	4


	//----- nvinfo : EIATTR_CUDA_API_VERSION
	.align		4
        /*0000*/ 	.byte	0x04, 0x37
        /*0002*/ 	.short	(.L_9 - .L_8)
.L_8:
        /*0004*/ 	.word	0x0000007b


	//----- nvinfo : EIATTR_PARAM_CBANK
	.align		4
.L_9:
        /*0008*/ 	.byte	0x04, 0x0a
        /*000a*/ 	.short	(.L_11 - .L_10)
	.align		4
.L_10:
        /*000c*/ 	.word	index@(.nv.constant0.triton__0d1d2d3d4d5d67de)
        /*0010*/ 	.short	0x0160
        /*0012*/ 	.short	0x0038


	//----- nvinfo : EIATTR_CBANK_PARAM_SIZE
	.align		4
.L_11:
        /*0014*/ 	.byte	0x03, 0x19
        /*0016*/ 	.short	0x0038


	//----- nvinfo : EIATTR_KPARAM_INFO
	.align		4
        /*0018*/ 	.byte	0x04, 0x17
        /*001a*/ 	.short	(.L_13 - .L_12)
.L_12:
        /*001c*/ 	.word	0x00000000
        /*0020*/ 	.short	0x0007
        /*0022*/ 	.short	0x0034
        /*0024*/ 	.byte	0x00, 0xf0, 0x11, 0x00


	//----- nvinfo : EIATTR_KPARAM_INFO
	.align		4
.L_13:
        /*0028*/ 	.byte	0x04, 0x17
        /*002a*/ 	.short	(.L_15 - .L_14)
.L_14:
        /*002c*/ 	.word	0x00000000
        /*0030*/ 	.short	0x0006
        /*0032*/ 	.short	0x0030
        /*0034*/ 	.byte	0x00, 0xf0, 0x11, 0x00


	//----- nvinfo : EIATTR_KPARAM_INFO
	.align		4
.L_15:
        /*0038*/ 	.byte	0x04, 0x17
        /*003a*/ 	.short	(.L_17 - .L_16)
.L_16:
        /*003c*/ 	.word	0x00000000
        /*0040*/ 	.short	0x0005
        /*0042*/ 	.short	0x0028
        /*0044*/ 	.byte	0x00, 0xf0, 0x21, 0x00


	//----- nvinfo : EIATTR_KPARAM_INFO
	.align		4
.L_17:
        /*0048*/ 	.byte	0x04, 0x17
        /*004a*/ 	.short	(.L_19 - .L_18)
.L_18:
        /*004c*/ 	.word	0x00000000
        /*0050*/ 	.short	0x0004
        /*0052*/ 	.short	0x0020
        /*0054*/ 	.byte	0x00, 0xf0, 0x21, 0x00


	//----- nvinfo : EIATTR_KPARAM_INFO
	.align		4
.L_19:
        /*0058*/ 	.byte	0x04, 0x17
        /*005a*/ 	.short	(.L_21 - .L_20)
.L_20:
        /*005c*/ 	.word	0x00000000
        /*0060*/ 	.short	0x0003
        /*0062*/ 	.short	0x0018
        /*0064*/ 	.byte	0x00, 0xf0, 0x21, 0x00


	//----- nvinfo : EIATTR_KPARAM_INFO
	.align		4
.L_21:
        /*0068*/ 	.byte	0x04, 0x17
        /*006a*/ 	.short	(.L_23 - .L_22)
.L_22:
        /*006c*/ 	.word	0x00000000
        /*0070*/ 	.short	0x0002
        /*0072*/ 	.short	0x0010
        /*0074*/ 	.byte	0x00, 0xf0, 0x21, 0x00


	//----- nvinfo : EIATTR_KPARAM_INFO
	.align		4
.L_23:
        /*0078*/ 	.byte	0x04, 0x17
        /*007a*/ 	.short	(.L_25 - .L_24)
.L_24:
        /*007c*/ 	.word	0x00000000
        /*0080*/ 	.short	0x0001
        /*0082*/ 	.short	0x0008
        /*0084*/ 	.byte	0x00, 0xf0, 0x21, 0x00


	//----- nvinfo : EIATTR_KPARAM_INFO
	.align		4
.L_25:
        /*0088*/ 	.byte	0x04, 0x17
        /*008a*/ 	.short	(.L_27 - .L_26)
.L_26:
        /*008c*/ 	.word	0x00000000
        /*0090*/ 	.short	0x0000
        /*0092*/ 	.short	0x0000
        /*0094*/ 	.byte	0x00, 0xf0, 0x21, 0x00


	//----- nvinfo : EIATTR_MAXREG_COUNT
	.align		4
.L_27:
        /*0098*/ 	.byte	0x03, 0x1b
        /*009a*/ 	.short	0x00ff


	//----- nvinfo : EIATTR_EXIT_INSTR_OFFSETS
	.align		4
        /*009c*/ 	.byte	0x04, 0x1c
        /*009e*/ 	.short	(.L_29 - .L_28)


	//   ....[0]....
.L_28:
        /*00a0*/ 	.word	0x00000660


	//   ....[1]....
        /*00a4*/ 	.word	0x00000680


	//----- nvinfo : EIATTR_MAX_THREADS
	.align		4
.L_29:
        /*00a8*/ 	.byte	0x04, 0x05
        /*00aa*/ 	.short	(.L_31 - .L_30)
.L_30:
        /*00ac*/ 	.word	0x00000100
        /*00b0*/ 	.word	0x00000001
        /*00b4*/ 	.word	0x00000001
.L_31:


//--------------------- .nv.rel.action            --------------------------
	.section	.nv.rel.action,"",@"SHT_CUDA_RELOCINFO"
	.align	8
	.sectionentsize	8
        /*0000*/ 	.byte	0x73, 0x00, 0x00, 0x00, 0x00, 0x00, 0x00, 0x00, 0x00, 0x00, 0x00, 0x11, 0x25, 0x00, 0x05, 0x36


//--------------------- .nv.constant0.triton__0d1d2d3d4d5d67de --------------------------
	.section	.nv.constant0.triton__0d1d2d3d4d5d67de,"a",@progbits
	.align	4
.nv.constant0.triton__0d1d2d3d4d5d67de:
	.zero		408


//--------------------- .text.triton__0d1d2d3d4d5d67de --------------------------
	.section	.text.triton__0d1d2d3d4d5d67de,"ax",@progbits
	.sectioninfo	@"SHI_REGISTERS=28"
	.align	128
        .global         triton__0d1d2d3d4d5d67de
        .type           triton__0d1d2d3d4d5d67de,@function
        .size           triton__0d1d2d3d4d5d67de,(.L_x_1 - triton__0d1d2d3d4d5d67de)
        .other          triton__0d1d2d3d4d5d67de,@"STO_CUDA_ENTRY STV_DEFAULT"
triton__0d1d2d3d4d5d67de:
.text.triton__0d1d2d3d4d5d67de:
[----:B------:R-:W-:-:S02]  /*0000*/  IMAD.MOV.U32 R1, RZ, RZ, c[0x0][0x28] ;  /* 0x00000a00ff017624 */ /* 0x000fc400078e00ff */
[----:B------:R-:W-:Y:S01]  /*0010*/  IABS R9, c[0x0][0x190] ;  /* 0x0000640000097a13 */ /* 0x000fe20000000000 */
[----:B------:R-:W0:Y:S01]  /*0020*/  S2R R0, SR_TID.X ;  /* 0x0000000000007919 */ /* 0x000e220000002100 */
[----:B------:R-:W-:Y:S01]  /*0030*/  PRMT R20, RZ, 0x7610, R20 ;  /* 0x00007610ff147816 */ /* 0x000fe20000000014 */
[----:B------:R-:W-:Y:S01]  /*0040*/  IMAD.MOV.U32 R22, RZ, RZ, RZ ;  /* 0x000000ffff167224 */ /* 0x000fe200078e00ff */
[----:B------:R-:W1:Y:S01]  /*0050*/  I2F.RP R5, R9 ;  /* 0x0000000900057306 */ /* 0x000e620000209400 */
[----:B------:R-:W2:Y:S01]  /*0060*/  S2R R7, SR_CTAID.X ;  /* 0x0000000000077919 */ /* 0x000ea20000002500 */
[----:B------:R-:W-:Y:S01]  /*0070*/  MOV R18, RZ ;  /* 0x000000ff00127202 */ /* 0x000fe20000000f00 */
[----:B------:R-:W-:Y:S01]  /*0080*/  ULDC.64 UR4, c[0x0][0x118] ;  /* 0x0000460000047ab9 */ /* 0x000fe20000000a00 */
[----:B------:R-:W-:Y:S02]  /*0090*/  PRMT R19, RZ, 0x7610, R19 ;  /* 0x00007610ff137816 */ /* 0x000fe40000000013 */
[----:B------:R-:W-:-:S02]  /*00a0*/  PRMT R23, RZ, 0x7610, R23 ;  /* 0x00007610ff177816 */ /* 0x000fc40000000017 */
[----:B-1----:R-:W1:Y:S01]  /*00b0*/  MUFU.RCP R5, R5 ;  /* 0x0000000500057308 */ /* 0x002e620000001000 */
[----:B0-----:R-:W-:-:S05]  /*00c0*/  IMAD.SHL.U32 R0, R0, 0x2, RZ ;  /* 0x0000000200007824 */ /* 0x001fca00078e00ff */
[----:B------:R-:W-:-:S05]  /*00d0*/  LOP3.LUT R0, R0, 0x1fe, RZ, 0xc0, !PT ;  /* 0x000001fe00007812 */ /* 0x000fca00078ec0ff */
[----:B--2---:R-:W-:Y:S01]  /*00e0*/  IMAD R0, R7, 0x200, R0 ;  /* 0x0000020007007824 */ /* 0x004fe200078e0200 */
[----:B-1----:R-:W-:-:S04]  /*00f0*/  IADD3 R2, R5, 0xffffffe, RZ ;  /* 0x0ffffffe05027810 */ /* 0x002fc80007ffe0ff */
[----:B------:R0:W1:Y:S01]  /*0100*/  F2I.FTZ.U32.TRUNC.NTZ R3, R2 ;  /* 0x0000000200037305 */ /* 0x000062000021f000 */
[----:B------:R-:W-:-:S04]  /*0110*/  IADD3 R4, R0, 0x1, RZ ;  /* 0x0000000100047810 */ /* 0x000fc80007ffe0ff */
[----:B------:R-:W-:Y:S02]  /*0120*/  IABS R7, R4 ;  /* 0x0000000400077213 */ /* 0x000fe40000000000 */
[----:B------:R-:W-:Y:S01]  /*0130*/  LOP3.LUT R4, R4, c[0x0][0x190], RZ, 0x3c, !PT ;  /* 0x0000640004047a12 */ /* 0x000fe200078e3cff */
[----:B0-----:R-:W-:-:S03]  /*0140*/  IMAD.MOV.U32 R2, RZ, RZ, RZ ;  /* 0x000000ffff027224 */ /* 0x001fc600078e00ff */
[----:B------:R-:W-:Y:S02]  /*0150*/  ISETP.GE.AND P1, PT, R4, RZ, PT ;  /* 0x000000ff0400720c */ /* 0x000fe40003f26270 */
[----:B-1----:R-:W-:-:S05]  /*0160*/  IADD3 R6, RZ, -R3, RZ ;  /* 0x80000003ff067210 */ /* 0x002fca0007ffe0ff */
[----:B------:R-:W-:Y:S01]  /*0170*/  IMAD R5, R6, R9, RZ ;  /* 0x0000000906057224 */ /* 0x000fe200078e02ff */
[----:B------:R-:W-:-:S03]  /*0180*/  IABS R6, R0 ;  /* 0x0000000000067213 */ /* 0x000fc60000000000 */
[----:B------:R-:W-:-:S06]  /*0190*/  IMAD.HI.U32 R2, R3, R5, R2 ;  /* 0x0000000503027227 */ /* 0x000fcc00078e0002 */
[----:B------:R-:W-:-:S04]  /*01a0*/  IMAD.HI.U32 R3, R2, R6, RZ ;  /* 0x0000000602037227 */ /* 0x000fc800078e00ff */
[----:B------:R-:W-:Y:S01]  /*01b0*/  IMAD.HI.U32 R5, R2, R7, RZ ;  /* 0x0000000702057227 */ /* 0x000fe200078e00ff */
[----:B------:R-:W-:-:S03]  /*01c0*/  IADD3 R2, -R3, RZ, RZ ;  /* 0x000000ff03027210 */ /* 0x000fc60007ffe1ff */
[----:B------:R-:W-:Y:S02]  /*01d0*/  IMAD.MOV R8, RZ, RZ, -R5 ;  /* 0x000000ffff087224 */ /* 0x000fe400078e0a05 */
[C---:B------:R-:W-:Y:S02]  /*01e0*/  IMAD R2, R9.reuse, R2, R6 ;  /* 0x0000000209027224 */ /* 0x040fe400078e0206 */
[----:B------:R-:W-:-:S03]  /*01f0*/  IMAD R6, R9, R8, R7 ;  /* 0x0000000809067224 */ /* 0x000fc600078e0207 */
[C---:B------:R-:W-:Y:S02]  /*0200*/  ISETP.GT.U32.AND P4, PT, R9.reuse, R2, PT ;  /* 0x000000020900720c */ /* 0x040fe40003f84070 */
[----:B------:R-:W-:-:S11]  /*0210*/  ISETP.GT.U32.AND P5, PT, R9, R6, PT ;  /* 0x000000060900720c */ /* 0x000fd60003fa4070 */
[-C--:B------:R-:W-:Y:S02]  /*0220*/  @!P4 IADD3 R2, R2, -R9.reuse, RZ ;  /* 0x800000090202c210 */ /* 0x080fe40007ffe0ff */
[----:B------:R-:W-:Y:S01]  /*0230*/  @!P5 IMAD.IADD R6, R6, 0x1, -R9 ;  /* 0x000000010606d824 */ /* 0x000fe200078e0a09 */
[----:B------:R-:W-:Y:S02]  /*0240*/  @!P5 IADD3 R5, R5, 0x1, RZ ;  /* 0x000000010505d810 */ /* 0x000fe40007ffe0ff */
[-C--:B------:R-:W-:Y:S02]  /*0250*/  ISETP.GE.U32.AND P2, PT, R2, R9.reuse, PT ;  /* 0x000000090200720c */ /* 0x080fe40003f46070 */
[----:B------:R-:W-:Y:S02]  /*0260*/  ISETP.GE.U32.AND P3, PT, R6, R9, PT ;  /* 0x000000090600720c */ /* 0x000fe40003f66070 */
[----:B------:R-:W-:Y:S02]  /*0270*/  LOP3.LUT R2, R0, c[0x0][0x190], RZ, 0x3c, !PT ;  /* 0x0000640000027a12 */ /* 0x000fe400078e3cff */
[----:B------:R-:W-:-:S02]  /*0280*/  @!P4 IADD3 R3, R3, 0x1, RZ ;  /* 0x000000010303c810 */ /* 0x000fc40007ffe0ff */
[----:B------:R-:W-:Y:S02]  /*0290*/  ISETP.GE.AND P0, PT, R2, RZ, PT ;  /* 0x000000ff0200720c */ /* 0x000fe40003f06270 */
[----:B------:R-:W-:Y:S02]  /*02a0*/  LOP3.LUT R2, RZ, c[0x0][0x190], RZ, 0x33, !PT ;  /* 0x00006400ff027a12 */ /* 0x000fe400078e33ff */
[----:B------:R-:W-:Y:S02]  /*02b0*/  MOV R9, 0x2 ;  /* 0x0000000200097802 */ /* 0x000fe40000000f00 */
[----:B------:R-:W-:Y:S02]  /*02c0*/  @P2 IADD3 R3, R3, 0x1, RZ ;  /* 0x0000000103032810 */ /* 0x000fe40007ffe0ff */
[----:B------:R-:W-:Y:S02]  /*02d0*/  @P3 IADD3 R5, R5, 0x1, RZ ;  /* 0x0000000105053810 */ /* 0x000fe40007ffe0ff */
[----:B------:R-:W-:-:S03]  /*02e0*/  ISETP.NE.AND P2, PT, RZ, c[0x0][0x190], PT ;  /* 0x00006400ff007a0c */ /* 0x000fc60003f45270 */
[----:B------:R-:W-:Y:S01]  /*02f0*/  @!P0 IADD3 R3, -R3, RZ, RZ ;  /* 0x000000ff03038210 */ /* 0x000fe20007ffe1ff */
[----:B------:R-:W-:Y:S01]  /*0300*/  @!P1 IMAD.MOV R5, RZ, RZ, -R5 ;  /* 0x000000ffff059224 */ /* 0x000fe200078e0a05 */
[----:B------:R-:W-:Y:S02]  /*0310*/  ISETP.GE.AND P0, PT, R0, c[0x0][0x194], PT ;  /* 0x0000650000007a0c */ /* 0x000fe40003f06270 */
[C---:B------:R-:W-:Y:S02]  /*0320*/  SEL R7, R2.reuse, R3, !P2 ;  /* 0x0000000302077207 */ /* 0x040fe40005000000 */
[----:B------:R-:W-:-:S03]  /*0330*/  SEL R2, R2, R5, !P2 ;  /* 0x0000000502027207 */ /* 0x000fc60005000000 */
[----:B------:R-:W-:-:S04]  /*0340*/  IMAD.HI R3, R7, 0x66666667, RZ ;  /* 0x6666666707037827 */ /* 0x000fc800078e02ff */
[----:B------:R-:W-:Y:S01]  /*0350*/  IMAD.HI R5, R2, 0x66666667, RZ ;  /* 0x6666666702057827 */ /* 0x000fe200078e02ff */
[----:B------:R-:W-:-:S04]  /*0360*/  SHF.R.U32.HI R4, RZ, 0x1f, R3 ;  /* 0x0000001fff047819 */ /* 0x000fc80000011603 */
[----:B------:R-:W-:Y:S02]  /*0370*/  SHF.R.U32.HI R6, RZ, 0x1f, R5 ;  /* 0x0000001fff067819 */ /* 0x000fe40000011605 */
[----:B------:R-:W-:Y:S02]  /*0380*/  LEA.HI.SX32 R4, R3, R4, 0x18 ;  /* 0x0000000403047211 */ /* 0x000fe400078fc2ff */
[----:B------:R-:W-:-:S03]  /*0390*/  LEA.HI.SX32 R5, R5, R6, 0x18 ;  /* 0x0000000605057211 */ /* 0x000fc600078fc2ff */
[----:B------:R-:W-:Y:S02]  /*03a0*/  IMAD R4, R4, -0x280, R7 ;  /* 0xfffffd8004047824 */ /* 0x000fe400078e0207 */
[----:B------:R-:W-:Y:S02]  /*03b0*/  IMAD R16, R5, -0x280, R2 ;  /* 0xfffffd8005107824 */ /* 0x000fe400078e0202 */
[----:B------:R-:W-:Y:S01]  /*03c0*/  IMAD.WIDE R2, R0, R9, c[0x0][0x160] ;  /* 0x0000580000027625 */ /* 0x000fe200078e0209 */
[----:B------:R-:W-:-:S03]  /*03d0*/  PRMT R24, RZ, 0x7610, R24 ;  /* 0x00007610ff187816 */ /* 0x000fc60000000018 */
[-C--:B------:R-:W-:Y:S01]  /*03e0*/  IMAD.WIDE R12, R16, R9.reuse, c[0x0][0x168] ;  /* 0x00005a00100c7625 */ /* 0x080fe200078e0209 */
[----:B------:R-:W2:Y:S03]  /*03f0*/  @!P0 LDG.E.EL R18, [R2.64] ;  /* 0x0000000402128981 */ /* 0x000ea6000c2e1900 */
[-C--:B------:R-:W-:Y:S01]  /*0400*/  IMAD.WIDE R6, R0, R9.reuse, c[0x0][0x178] ;  /* 0x00005e0000067625 */ /* 0x080fe200078e0209 */
[----:B------:R-:W3:Y:S01]  /*0410*/  @!P0 LDG.E.EL.U16 R20, [R12.64] ;  /* 0x000000040c148981 */ /* 0x000ee2000c2e1500 */
[----:B------:R-:W-:Y:S02]  /*0420*/  MOV R25, RZ ;  /* 0x000000ff00197202 */ /* 0x000fe40000000f00 */
[CC--:B------:R-:W-:Y:S01]  /*0430*/  IMAD.WIDE R10, R4.reuse, R9.reuse, c[0x0][0x168] ;  /* 0x00005a00040a7625 */ /* 0x0c0fe200078e0209 */
[----:B------:R3:W4:Y:S03]  /*0440*/  @!P0 LDG.E.EL R22, [R6.64] ;  /* 0x0000000406168981 */ /* 0x000726000c2e1900 */
[-C--:B------:R-:W-:Y:S01]  /*0450*/  IMAD.WIDE R14, R4, R9.reuse, c[0x0][0x180] ;  /* 0x00006000040e7625 */ /* 0x080fe200078e0209 */
[----:B------:R-:W5:Y:S03]  /*0460*/  @!P0 LDG.E.EL.U16 R19, [R10.64] ;  /* 0x000000040a138981 */ /* 0x000f66000c2e1500 */
[-C--:B------:R-:W-:Y:S01]  /*0470*/  IMAD.WIDE R16, R16, R9.reuse, c[0x0][0x180] ;  /* 0x0000600010107625 */ /* 0x080fe200078e0209 */
[----:B------:R-:W5:Y:S03]  /*0480*/  @!P0 LDG.E.EL.U16 R23, [R14.64] ;  /* 0x000000040e178981 */ /* 0x000f66000c2e1500 */
[----:B------:R-:W-:Y:S01]  /*0490*/  IMAD.MOV.U32 R21, RZ, RZ, RZ ;  /* 0x000000ffff157224 */ /* 0x000fe200078e00ff */
[----:B------:R-:W5:Y:S01]  /*04a0*/  @!P0 LDG.E.EL.U16 R24, [R16.64] ;  /* 0x0000000410188981 */ /* 0x000f62000c2e1500 */
[----:B------:R-:W-:-:S04]  /*04b0*/  IMAD.WIDE R4, R0, R9, c[0x0][0x170] ;  /* 0x00005c0000047625 */ /* 0x000fc800078e0209 */
[----:B------:R-:W-:Y:S01]  /*04c0*/  IMAD.WIDE R8, R0, R9, c[0x0][0x188] ;  /* 0x0000620000087625 */ /* 0x000fe200078e0209 */
[----:B------:R0:W5:Y:S04]  /*04d0*/  @!P0 LDG.E.EL R21, [R4.64] ;  /* 0x0000000404158981 */ /* 0x000168000c2e1900 */
[----:B------:R-:W5:Y:S01]  /*04e0*/  @!P0 LDG.E.EL R25, [R8.64] ;  /* 0x0000000408198981 */ /* 0x000f62000c2e1900 */
[----:B--2---:R-:W-:Y:S02]  /*04f0*/  HADD2.F32 R0, -RZ, R18.H1_H1 ;  /* 0x30000012ff007230 */ /* 0x004fe40000004100 */
[----:B---3--:R-:W-:Y:S02]  /*0500*/  HADD2.F32 R7, -RZ, R20.H0_H0 ;  /* 0x20000014ff077230 */ /* 0x008fe40000004100 */
[----:B------:R-:W-:-:S02]  /*0510*/  HADD2.F32 R18, -RZ, R18.H0_H0 ;  /* 0x20000012ff127230 */ /* 0x000fc40000004100 */
[--C-:B----4-:R-:W-:Y:S02]  /*0520*/  HADD2.F32 R6, -RZ, R22.reuse.H0_H0 ;  /* 0x20000016ff067230 */ /* 0x110fe40000004100 */
[----:B------:R-:W-:Y:S02]  /*0530*/  HADD2.F32 R22, -RZ, R22.H1_H1 ;  /* 0x30000016ff167230 */ /* 0x000fe40000004100 */
[----:B-----5:R-:W-:Y:S01]  /*0540*/  HADD2.F32 R19, -RZ, R19.H0_H0 ;  /* 0x20000013ff137230 */ /* 0x020fe20000004100 */
[----:B------:R-:W-:Y:S01]  /*0550*/  FADD R7, R0, R7 ;  /* 0x0000000700077221 */ /* 0x000fe20000000000 */
[----:B------:R-:W-:Y:S02]  /*0560*/  HADD2.F32 R23, -RZ, R23.H0_H0 ;  /* 0x20000017ff177230 */ /* 0x000fe40000004100 */
[----:B0-----:R-:W-:-:S03]  /*0570*/  HADD2.F32 R5, -RZ, R24.H0_H0 ;  /* 0x20000018ff057230 */ /* 0x001fc60000004100 */
[----:B------:R-:W-:Y:S01]  /*0580*/  FADD R23, R6, R23 ;  /* 0x0000001706177221 */ /* 0x000fe20000000000 */
[----:B------:R-:W-:Y:S01]  /*0590*/  FADD R18, R18, R19 ;  /* 0x0000001312127221 */ /* 0x000fe20000000000 */
[--C-:B------:R-:W-:Y:S01]  /*05a0*/  HADD2.F32 R0, -RZ, R21.reuse.H1_H1 ;  /* 0x30000015ff007230 */ /* 0x100fe20000004100 */
[----:B------:R-:W-:Y:S01]  /*05b0*/  FADD R22, R22, R5 ;  /* 0x0000000516167221 */ /* 0x000fe20000000000 */
[----:B------:R-:W-:Y:S02]  /*05c0*/  HADD2.F32 R21, -RZ, R21.H0_H0 ;  /* 0x20000015ff157230 */ /* 0x000fe40000004100 */
[--C-:B------:R-:W-:Y:S02]  /*05d0*/  HADD2.F32 R4, -RZ, R25.reuse.H0_H0 ;  /* 0x20000019ff047230 */ /* 0x100fe40000004100 */
[----:B------:R-:W-:Y:S01]  /*05e0*/  HADD2.F32 R25, -RZ, R25.H1_H1 ;  /* 0x30000019ff197230 */ /* 0x000fe20000004100 */
[----:B------:R-:W-:Y:S01]  /*05f0*/  FFMA R0, R0, 0.125, R7 ;  /* 0x3e00000000007823 */ /* 0x000fe20000000007 */
[----:B------:R-:W-:Y:S01]  /*0600*/  FFMA R18, R21, 0.125, R18 ;  /* 0x3e00000015127823 */ /* 0x000fe20000000012 */
[----:B------:R-:W-:-:S02]  /*0610*/  FFMA R23, R4, 0.125, R23 ;  /* 0x3e00000004177823 */ /* 0x000fc40000000017 */
[----:B------:R-:W-:Y:S02]  /*0620*/  FFMA R25, R25, 0.125, R22 ;  /* 0x3e00000019197823 */ /* 0x000fe40000000016 */
[----:B------:R-:W-:Y:S02]  /*0630*/  FADD R18, R18, R23 ;  /* 0x0000001712127221 */ /* 0x000fe40000000000 */
[----:B------:R-:W-:-:S05]  /*0640*/  FADD R25, R0, R25 ;  /* 0x0000001900197221 */ /* 0x000fca0000000000 */
[----:B------:R-:W-:Y:S01]  /*0650*/  F2FP.F16.F32.PACK_AB R25, R25, R18 ;  /* 0x000000121919723e */ /* 0x000fe200000000ff */
[----:B------:R-:W-:Y:S06]  /*0660*/  @P0 EXIT ;  /* 0x000000000000094d */ /* 0x000fec0003800000 */
[----:B------:R-:W-:Y:S01]  /*0670*/  STG.E [R2.64], R25 ;  /* 0x0000001902007986 */ /* 0x000fe2000c101904 */
[----:B------:R-:W-:Y:S05]  /*0680*/  EXIT ;  /* 0x000000000000794d */ /* 0x000fea0003800000 */
.L_x_0:
[----:B------:R-:W-:-:S00]  /*0690*/  BRA `(.L_x_0) ;  /* 0xfffffff000007947 */ /* 0x000fc0000383ffff */
[----:B------:R-:W-:-:S00]  /*06a0*/  NOP ;  /* 0x0000000000007918 */ /* 0x000fc00000000000 */
        /* <DEDUP_REMOVED lines=13> */
.L_x_1:
